//
// Generated by NVIDIA NVVM Compiler
//
// Compiler Build ID: CL-36424714
// Cuda compilation tools, release 13.0, V13.0.88
// Based on NVVM 20.0.0
//

.version 9.0
.target sm_100
.address_size 64

	// .globl	_Z10testKernelv

.visible .entry _Z10testKernelv()
{


	// begin inline asm
	brkpt;
	// end inline asm
	ret;

}


// ===== COMPILED SASS (sm_100) =====

	.target	sm_100

	.elftype	@"ET_EXEC"


//--------------------- .note.nv.tkinfo           --------------------------
	.section	.note.nv.tkinfo,"",@"SHT_NOTE"
	.sectionflags	@"SHF_NOTE_NV_TKINFO"
	.tkinfo
        /*0018*/ 	.word	0x00000002
        /*0030*/ 	.string	""
        /*0030*/ 	.string	"ptxas"
        /*0030*/ 	.string	"Cuda compilation tools, release 13.0, V13.0.88"
        /*0030*/ 	.string	"Build cuda_13.0.r13.0/compiler.36424714_0"
        /*0030*/ 	.string	"-arch sm_100 -m 64 "



//--------------------- .note.nv.cuinfo           --------------------------
	.section	.note.nv.cuinfo,"",@"SHT_NOTE"
	.sectionflags	@"SHF_NOTE_NV_CUINFO"
        /*0018*/ 	.short	0x0002
        /*001a*/ 	.short	0x0064
        /*001c*/ 	.short	0x0082
	.zero		2


//--------------------- .nv.info                  --------------------------
	.section	.nv.info,"",@"SHT_CUDA_INFO"
	.align	4


	//----- nvinfo : EIATTR_REGCOUNT
	.align		4
        /*0000*/ 	.byte	0x04, 0x2f
        /*0002*/ 	.short	(.L_1 - .L_0)
	.align		4
.L_0:
        /*0004*/ 	.word	index@(_Z10testKernelv)
        /*0008*/ 	.word	0x00000004


	//----- nvinfo : EIATTR_FRAME_SIZE
	.align		4
.L_1:
        /*000c*/ 	.byte	0x04, 0x11
        /*000e*/ 	.short	(.L_3 - .L_2)
	.align		4
.L_2:
        /*0010*/ 	.word	index@(_Z10testKernelv)
        /*0014*/ 	.word	0x00000000


	//----- nvinfo : EIATTR_MIN_STACK_SIZE
	.align		4
.L_3:
        /*0018*/ 	.byte	0x04, 0x12
        /*001a*/ 	.short	(.L_5 - .L_4)
	.align		4
.L_4:
        /*001c*/ 	.word	index@(_Z10testKernelv)
        /*0020*/ 	.word	0x00000000
.L_5:


//--------------------- .nv.compat                --------------------------
	.section	.nv.compat,"",@"SHT_CUDA_COMPAT_INFO"
	.align	4
        /*0000*/ 	.byte	0x02, 0x09, 0x00, 0x00, 0x02, 0x02, 0x01, 0x00, 0x02, 0x05, 0x05, 0x00, 0x03, 0x07, 0x01, 0x01
        /*0010*/ 	.byte	0x02, 0x03, 0x00, 0x00, 0x02, 0x06, 0x01, 0x00, 0x04, 0x0b, 0x08, 0x00, 0x09, 0x00, 0x00, 0x00
        /*0020*/ 	.byte	0x00, 0x00, 0x00, 0x00


//--------------------- .nv.info._Z10testKernelv  --------------------------
	.section	.nv.info._Z10testKernelv,"",@"SHT_CUDA_INFO"
	.sectionflags	@""
	.align	4


	//----- nvinfo : EIATTR_CUDA_API_VERSION
	.align		4
        /*0000*/ 	.byte	0x04, 0x37
        /*0002*/ 	.short	(.L_7 - .L_6)
.L_6:
        /*0004*/ 	.word	0x00000082


	//----- nvinfo : EIATTR_SPARSE_MMA_MASK
	.align		4
.L_7:
        /*0008*/ 	.byte	0x03, 0x50
        /*000a*/ 	.short	0x0000


	//----- nvinfo : EIATTR_MAXREG_COUNT
	.align		4
        /*000c*/ 	.byte	0x03, 0x1b
        /*000e*/ 	.short	0x00ff


	//----- nvinfo : EIATTR_MERCURY_ISA_VERSION
	.align		4
        /*0010*/ 	.byte	0x03, 0x5f
        /*0012*/ 	.short	0x0101


	//----- nvinfo : EIATTR_VRC_CTA_INIT_COUNT
	.align		4
        /*0014*/ 	.byte	0x02, 0x4a
	.zero		1
	.zero		1


	//----- nvinfo : EIATTR_EXIT_INSTR_OFFSETS
	.align		4
        /*0018*/ 	.byte	0x04, 0x1c
        /*001a*/ 	.short	(.L_9 - .L_8)


	//   ....[0]....
.L_8:
        /*001c*/ 	.word	0x00000020


	//----- nvinfo : EIATTR_SW_WAR
	.align		4
.L_9:
        /*0020*/ 	.byte	0x04, 0x36
        /*0022*/ 	.short	(.L_11 - .L_10)
.L_10:
        /*0024*/ 	.word	0x00000008
.L_11:


//--------------------- .nv.callgraph             --------------------------
	.section	.nv.callgraph,"",@"SHT_CUDA_CALLGRAPH"
	.align	4
	.sectionentsize	8
	.align		4
        /*0000*/ 	.word	0x00000000
	.align		4
        /*0004*/ 	.word	0xffffffff
	.align		4
        /*0008*/ 	.word	0x00000000
	.align		4
        /*000c*/ 	.word	0xfffffffe
	.align		4
        /*0010*/ 	.word	0x00000000
	.align		4
        /*0014*/ 	.word	0xfffffffd
	.align		4
        /*0018*/ 	.word	0x00000000
	.align		4
        /*001c*/ 	.word	0xfffffffc


//--------------------- .text._Z10testKernelv     --------------------------
	.section	.text._Z10testKernelv,"ax",@progbits
	.align	128
        .global         _Z10testKernelv
        .type           _Z10testKernelv,@function
        .size           _Z10testKernelv,(.L_x_1 - _Z10testKernelv)
        .other          _Z10testKernelv,@"STO_CUDA_ENTRY STV_DEFAULT"
_Z10testKernelv:
.text._Z10testKernelv:
[----:B------:R-:W-:Y:S01]  /*0000*/  LDC R1, c[0x0][0x37c] ;  /* 0x0000df00ff017b82 */ /* 0x000fe20000000800 */
[----:B------:R-:W-:Y:S05]  /*0010*/  BPT.TRAP 0x1 ;  /* 0x000000040000795c */ /* 0x000fea0000300000 */
[----:B------:R-:W-:Y:S05]  /*0020*/  EXIT ;  /* 0x000000000000794d */ /* 0x000fea0003800000 */
.L_x_0:
[----:B------:R-:W-:-:S00]  /*0030*/  BRA `(.L_x_0) ;  /* 0xfffffffc00fc7947 */ /* 0x000fc0000383ffff */
[----:B------:R-:W-:-:S00]  /*0040*/  NOP ;  /* 0x0000000000007918 */ /* 0x000fc00000000000 */
        /* <DEDUP_REMOVED lines=11> */
.L_x_1:


//--------------------- .nv.shared.reserved.0     --------------------------
	.section	.nv.shared.reserved.0,"aw",@nobits
	.weak		__nv_reservedSMEM_offset_0_alias
	.size		__nv_reservedSMEM_offset_0_alias, 0, 64
	.other		__nv_reservedSMEM_offset_0_alias,@"STO_CUDA_RESERVED_SHARED STV_DEFAULT"
__nv_reservedSMEM_offset_0_alias:
	.zero		0
	.zero		64


//--------------------- .nv.constant0._Z10testKernelv --------------------------
	.section	.nv.constant0._Z10testKernelv,"a",@progbits
	.sectionflags	@""
	.align	4
.nv.constant0._Z10testKernelv:
	.zero		896


//--------------------- SYMBOLS --------------------------

	.type		.nv.reservedSmem.offset0,@object
	.size		.nv.reservedSmem.offset0,0x4
